//
// Generated by NVIDIA NVVM Compiler
//
// Compiler Build ID: CL-36424714
// Cuda compilation tools, release 13.0, V13.0.88
// Based on NVVM 20.0.0
//

.version 9.0
.target sm_100
.address_size 64

	// .globl	_Z12evaluate_gpuiiPK4NodePii

.visible .entry _Z12evaluate_gpuiiPK4NodePii(
	.param .u32 _Z12evaluate_gpuiiPK4NodePii_param_0,
	.param .u32 _Z12evaluate_gpuiiPK4NodePii_param_1,
	.param .u64 .ptr .align 1 _Z12evaluate_gpuiiPK4NodePii_param_2,
	.param .u64 .ptr .align 1 _Z12evaluate_gpuiiPK4NodePii_param_3,
	.param .u32 _Z12evaluate_gpuiiPK4NodePii_param_4
)
{
	.local .align 4 .b8 	__local_depot0[64];
	.reg .b64 	%SP;
	.reg .b64 	%SPL;
	.reg .pred 	%p<44>;
	.reg .b32 	%r<175>;
	.reg .b64 	%rd<21>;

	mov.u64 	%SPL, __local_depot0;
	ld.param.u32 	%r34, [_Z12evaluate_gpuiiPK4NodePii_param_0];
	ld.param.u32 	%r35, [_Z12evaluate_gpuiiPK4NodePii_param_1];
	ld.param.u64 	%rd4, [_Z12evaluate_gpuiiPK4NodePii_param_2];
	ld.param.u64 	%rd5, [_Z12evaluate_gpuiiPK4NodePii_param_3];
	ld.param.u32 	%r36, [_Z12evaluate_gpuiiPK4NodePii_param_4];
	mov.u32 	%r37, %ctaid.x;
	mov.u32 	%r38, %ntid.x;
	mov.u32 	%r39, %tid.x;
	mad.lo.s32 	%r1, %r37, %r38, %r39;
	setp.ge.s32 	%p1, %r1, %r36;
	@%p1 bra 	$L__BB0_17;
	add.u64 	%rd1, %SPL, 0;
	cvta.to.global.u64 	%rd7, %rd5;
	cvta.to.global.u64 	%rd8, %rd4;
	div.s32 	%r40, %r1, %r34;
	mul.lo.s32 	%r41, %r40, %r34;
	sub.s32 	%r2, %r1, %r41;
	mul.wide.s32 	%rd9, %r40, 64;
	add.s64 	%rd10, %rd8, %rd9;
	ld.global.u32 	%r3, [%rd10];
	ld.global.u32 	%r42, [%rd10+4];
	ld.global.u32 	%r43, [%rd10+8];
	ld.global.u32 	%r44, [%rd10+12];
	ld.global.u32 	%r45, [%rd10+16];
	ld.global.u32 	%r46, [%rd10+20];
	ld.global.u32 	%r47, [%rd10+24];
	ld.global.u32 	%r48, [%rd10+28];
	ld.global.u32 	%r49, [%rd10+32];
	ld.global.u32 	%r50, [%rd10+36];
	ld.global.u32 	%r51, [%rd10+40];
	ld.global.u32 	%r52, [%rd10+44];
	ld.global.u32 	%r53, [%rd10+48];
	ld.global.u32 	%r54, [%rd10+52];
	ld.global.u32 	%r55, [%rd10+56];
	ld.global.u32 	%r56, [%rd10+60];
	st.local.u32 	[%rd1], %r3;
	st.local.u32 	[%rd1+4], %r42;
	st.local.u32 	[%rd1+8], %r43;
	st.local.u32 	[%rd1+12], %r44;
	st.local.u32 	[%rd1+16], %r45;
	st.local.u32 	[%rd1+20], %r46;
	st.local.u32 	[%rd1+24], %r47;
	st.local.u32 	[%rd1+28], %r48;
	st.local.u32 	[%rd1+32], %r49;
	st.local.u32 	[%rd1+36], %r50;
	st.local.u32 	[%rd1+40], %r51;
	st.local.u32 	[%rd1+44], %r52;
	st.local.u32 	[%rd1+48], %r53;
	st.local.u32 	[%rd1+52], %r54;
	st.local.u32 	[%rd1+56], %r55;
	st.local.u32 	[%rd1+60], %r56;
	mul.wide.s32 	%rd11, %r1, 4;
	add.s64 	%rd2, %rd7, %rd11;
	mov.b32 	%r57, 1;
	st.global.u32 	[%rd2], %r57;
	setp.lt.s32 	%p2, %r2, %r3;
	setp.lt.s32 	%p3, %r35, 1;
	or.pred  	%p4, %p2, %p3;
	@%p4 bra 	$L__BB0_17;
	mul.wide.s32 	%rd12, %r2, 4;
	add.s64 	%rd3, %rd1, %rd12;
	add.s32 	%r4, %r3, -1;
	and.b32  	%r5, %r3, 7;
	add.s32 	%r6, %r5, -1;
	and.b32  	%r7, %r3, 3;
	and.b32  	%r8, %r3, 2147483640;
	and.b32  	%r9, %r3, 1;
	mov.b32 	%r161, 0;
	mov.b32 	%r173, 1;
$L__BB0_3:
	setp.lt.s32 	%p5, %r3, 1;
	@%p5 bra 	$L__BB0_16;
	setp.lt.u32 	%p6, %r4, 7;
	ld.local.u32 	%r12, [%rd3+4];
	mov.b32 	%r169, 0;
	@%p6 bra 	$L__BB0_7;
	mov.b32 	%r163, 0;
$L__BB0_6:
	.pragma "nounroll";
	mul.wide.u32 	%rd13, %r163, 4;
	add.s64 	%rd14, %rd1, %rd13;
	ld.local.u32 	%r63, [%rd14+4];
	sub.s32 	%r65, %r163, %r3;
	add.s32 	%r66, %r65, %r12;
	setp.ne.s32 	%p7, %r66, %r63;
	sub.s32 	%r67, %r3, %r163;
	add.s32 	%r68, %r67, %r12;
	setp.ne.s32 	%p8, %r68, %r63;
	ld.local.u32 	%r69, [%rd14+8];
	add.s32 	%r71, %r66, 1;
	setp.ne.s32 	%p9, %r71, %r69;
	add.s32 	%r72, %r68, -1;
	setp.ne.s32 	%p10, %r72, %r69;
	ld.local.u32 	%r73, [%rd14+12];
	add.s32 	%r75, %r66, 2;
	setp.ne.s32 	%p11, %r75, %r73;
	add.s32 	%r76, %r68, -2;
	setp.ne.s32 	%p12, %r76, %r73;
	ld.local.u32 	%r77, [%rd14+16];
	add.s32 	%r79, %r66, 3;
	setp.ne.s32 	%p13, %r79, %r77;
	add.s32 	%r80, %r68, -3;
	setp.ne.s32 	%p14, %r80, %r77;
	ld.local.u32 	%r81, [%rd14+20];
	add.s32 	%r83, %r66, 4;
	setp.ne.s32 	%p15, %r83, %r81;
	add.s32 	%r84, %r68, -4;
	setp.ne.s32 	%p16, %r84, %r81;
	ld.local.u32 	%r85, [%rd14+24];
	add.s32 	%r87, %r66, 5;
	setp.ne.s32 	%p17, %r87, %r85;
	add.s32 	%r88, %r68, -5;
	setp.ne.s32 	%p18, %r88, %r85;
	ld.local.u32 	%r89, [%rd14+28];
	add.s32 	%r91, %r66, 6;
	setp.ne.s32 	%p19, %r91, %r89;
	add.s32 	%r92, %r68, -6;
	setp.ne.s32 	%p20, %r92, %r89;
	ld.local.u32 	%r93, [%rd14+32];
	add.s32 	%r95, %r66, 7;
	setp.ne.s32 	%p21, %r95, %r93;
	add.s32 	%r96, %r68, -7;
	setp.ne.s32 	%p22, %r96, %r93;
	selp.b32 	%r97, %r173, 0, %p8;
	selp.b32 	%r98, %r97, 0, %p7;
	selp.b32 	%r99, %r98, 0, %p10;
	selp.b32 	%r100, %r99, 0, %p9;
	selp.b32 	%r101, %r100, 0, %p12;
	selp.b32 	%r102, %r101, 0, %p11;
	selp.b32 	%r103, %r102, 0, %p14;
	selp.b32 	%r104, %r103, 0, %p13;
	selp.b32 	%r105, %r104, 0, %p16;
	selp.b32 	%r106, %r105, 0, %p15;
	selp.b32 	%r107, %r106, 0, %p18;
	selp.b32 	%r108, %r107, 0, %p17;
	selp.b32 	%r109, %r108, 0, %p20;
	selp.b32 	%r110, %r109, 0, %p19;
	selp.b32 	%r111, %r110, 0, %p22;
	selp.b32 	%r173, %r111, 0, %p21;
	add.s32 	%r163, %r163, 8;
	setp.ne.s32 	%p23, %r163, %r8;
	mov.u32 	%r169, %r8;
	@%p23 bra 	$L__BB0_6;
$L__BB0_7:
	setp.eq.s32 	%p24, %r5, 0;
	@%p24 bra 	$L__BB0_15;
	setp.lt.u32 	%p25, %r6, 3;
	@%p25 bra 	$L__BB0_10;
	mul.wide.u32 	%rd15, %r169, 4;
	add.s64 	%rd16, %rd1, %rd15;
	ld.local.u32 	%r114, [%rd16+4];
	sub.s32 	%r116, %r169, %r3;
	add.s32 	%r117, %r116, %r12;
	setp.ne.s32 	%p26, %r114, %r117;
	sub.s32 	%r118, %r3, %r169;
	add.s32 	%r119, %r118, %r12;
	setp.ne.s32 	%p27, %r114, %r119;
	ld.local.u32 	%r120, [%rd16+8];
	add.s32 	%r122, %r117, 1;
	setp.ne.s32 	%p28, %r120, %r122;
	add.s32 	%r123, %r119, -1;
	setp.ne.s32 	%p29, %r120, %r123;
	ld.local.u32 	%r124, [%rd16+12];
	add.s32 	%r126, %r117, 2;
	setp.ne.s32 	%p30, %r124, %r126;
	add.s32 	%r127, %r119, -2;
	setp.ne.s32 	%p31, %r124, %r127;
	ld.local.u32 	%r128, [%rd16+16];
	add.s32 	%r130, %r117, 3;
	setp.ne.s32 	%p32, %r128, %r130;
	add.s32 	%r131, %r119, -3;
	setp.ne.s32 	%p33, %r128, %r131;
	selp.b32 	%r132, %r173, 0, %p27;
	selp.b32 	%r133, %r132, 0, %p26;
	selp.b32 	%r134, %r133, 0, %p29;
	selp.b32 	%r135, %r134, 0, %p28;
	selp.b32 	%r136, %r135, 0, %p31;
	selp.b32 	%r137, %r136, 0, %p30;
	selp.b32 	%r138, %r137, 0, %p33;
	selp.b32 	%r173, %r138, 0, %p32;
	add.s32 	%r169, %r169, 4;
$L__BB0_10:
	setp.eq.s32 	%p34, %r7, 0;
	@%p34 bra 	$L__BB0_15;
	setp.eq.s32 	%p35, %r7, 1;
	@%p35 bra 	$L__BB0_13;
	mul.wide.u32 	%rd17, %r169, 4;
	add.s64 	%rd18, %rd1, %rd17;
	ld.local.u32 	%r140, [%rd18+4];
	sub.s32 	%r142, %r169, %r3;
	add.s32 	%r143, %r142, %r12;
	setp.ne.s32 	%p36, %r140, %r143;
	sub.s32 	%r144, %r3, %r169;
	add.s32 	%r145, %r144, %r12;
	setp.ne.s32 	%p37, %r140, %r145;
	ld.local.u32 	%r146, [%rd18+8];
	add.s32 	%r148, %r143, 1;
	setp.ne.s32 	%p38, %r146, %r148;
	add.s32 	%r149, %r145, -1;
	setp.ne.s32 	%p39, %r146, %r149;
	selp.b32 	%r150, %r173, 0, %p37;
	selp.b32 	%r151, %r150, 0, %p36;
	selp.b32 	%r152, %r151, 0, %p39;
	selp.b32 	%r173, %r152, 0, %p38;
	add.s32 	%r169, %r169, 2;
$L__BB0_13:
	setp.eq.s32 	%p40, %r9, 0;
	@%p40 bra 	$L__BB0_15;
	mul.wide.u32 	%rd19, %r169, 4;
	add.s64 	%rd20, %rd1, %rd19;
	ld.local.u32 	%r153, [%rd20+4];
	sub.s32 	%r155, %r169, %r3;
	add.s32 	%r156, %r155, %r12;
	setp.ne.s32 	%p41, %r153, %r156;
	sub.s32 	%r157, %r3, %r169;
	add.s32 	%r158, %r157, %r12;
	setp.ne.s32 	%p42, %r153, %r158;
	selp.b32 	%r159, %r173, 0, %p42;
	selp.b32 	%r173, %r159, 0, %p41;
$L__BB0_15:
	st.global.u32 	[%rd2], %r173;
$L__BB0_16:
	add.s32 	%r161, %r161, 1;
	setp.gt.s32 	%p43, %r35, %r161;
	@%p43 bra 	$L__BB0_3;
$L__BB0_17:
	ret;

}


// ===== COMPILED SASS (sm_100) =====

	.target	sm_100

	.elftype	@"ET_EXEC"


//--------------------- .note.nv.tkinfo           --------------------------
	.section	.note.nv.tkinfo,"",@"SHT_NOTE"
	.sectionflags	@"SHF_NOTE_NV_TKINFO"
	.tkinfo
        /*0018*/ 	.word	0x00000002
        /*0030*/ 	.string	""
        /*0030*/ 	.string	"ptxas"
        /*0030*/ 	.string	"Cuda compilation tools, release 13.0, V13.0.88"
        /*0030*/ 	.string	"Build cuda_13.0.r13.0/compiler.36424714_0"
        /*0030*/ 	.string	"-arch sm_100 -m 64 "



//--------------------- .note.nv.cuinfo           --------------------------
	.section	.note.nv.cuinfo,"",@"SHT_NOTE"
	.sectionflags	@"SHF_NOTE_NV_CUINFO"
        /*0018*/ 	.short	0x0002
        /*001a*/ 	.short	0x0064
        /*001c*/ 	.short	0x0082
	.zero		2


//--------------------- .nv.info                  --------------------------
	.section	.nv.info,"",@"SHT_CUDA_INFO"
	.align	4


	//----- nvinfo : EIATTR_REGCOUNT
	.align		4
        /*0000*/ 	.byte	0x04, 0x2f
        /*0002*/ 	.short	(.L_1 - .L_0)
	.align		4
.L_0:
        /*0004*/ 	.word	index@(_Z12evaluate_gpuiiPK4NodePii)
        /*0008*/ 	.word	0x0000001c


	//----- nvinfo : EIATTR_FRAME_SIZE
	.align		4
.L_1:
        /*000c*/ 	.byte	0x04, 0x11
        /*000e*/ 	.short	(.L_3 - .L_2)
	.align		4
.L_2:
        /*0010*/ 	.word	index@(_Z12evaluate_gpuiiPK4NodePii)
        /*0014*/ 	.word	0x00000040


	//----- nvinfo : EIATTR_MIN_STACK_SIZE
	.align		4
.L_3:
        /*0018*/ 	.byte	0x04, 0x12
        /*001a*/ 	.short	(.L_5 - .L_4)
	.align		4
.L_4:
        /*001c*/ 	.word	index@(_Z12evaluate_gpuiiPK4NodePii)
        /*0020*/ 	.word	0x00000040
.L_5:


//--------------------- .nv.compat                --------------------------
	.section	.nv.compat,"",@"SHT_CUDA_COMPAT_INFO"
	.align	4
        /*0000*/ 	.byte	0x02, 0x09, 0x00, 0x00, 0x02, 0x02, 0x01, 0x00, 0x02, 0x05, 0x05, 0x00, 0x03, 0x07, 0x01, 0x01
        /*0010*/ 	.byte	0x02, 0x03, 0x00, 0x00, 0x02, 0x06, 0x01, 0x00, 0x04, 0x0b, 0x08, 0x00, 0x09, 0x00, 0x00, 0x00
        /*0020*/ 	.byte	0x00, 0x00, 0x00, 0x00


//--------------------- .nv.info._Z12evaluate_gpuiiPK4NodePii --------------------------
	.section	.nv.info._Z12evaluate_gpuiiPK4NodePii,"",@"SHT_CUDA_INFO"
	.sectionflags	@""
	.align	4


	//----- nvinfo : EIATTR_CUDA_API_VERSION
	.align		4
        /*0000*/ 	.byte	0x04, 0x37
        /*0002*/ 	.short	(.L_7 - .L_6)
.L_6:
        /*0004*/ 	.word	0x00000082


	//----- nvinfo : EIATTR_KPARAM_INFO
	.align		4
.L_7:
        /*0008*/ 	.byte	0x04, 0x17
        /*000a*/ 	.short	(.L_9 - .L_8)
.L_8:
        /*000c*/ 	.word	0x00000000
        /*0010*/ 	.short	0x0004
        /*0012*/ 	.short	0x0018
        /*0014*/ 	.byte	0x00, 0xf0, 0x11, 0x00


	//----- nvinfo : EIATTR_KPARAM_INFO
	.align		4
.L_9:
        /*0018*/ 	.byte	0x04, 0x17
        /*001a*/ 	.short	(.L_11 - .L_10)
.L_10:
        /*001c*/ 	.word	0x00000000
        /*0020*/ 	.short	0x0003
        /*0022*/ 	.short	0x0010
        /*0024*/ 	.byte	0x00, 0xf5, 0x21, 0x00


	//----- nvinfo : EIATTR_KPARAM_INFO
	.align		4
.L_11:
        /*0028*/ 	.byte	0x04, 0x17
        /*002a*/ 	.short	(.L_13 - .L_12)
.L_12:
        /*002c*/ 	.word	0x00000000
        /*0030*/ 	.short	0x0002
        /*0032*/ 	.short	0x0008
        /*0034*/ 	.byte	0x00, 0xf5, 0x21, 0x00


	//----- nvinfo : EIATTR_KPARAM_INFO
	.align		4
.L_13:
        /*0038*/ 	.byte	0x04, 0x17
        /*003a*/ 	.short	(.L_15 - .L_14)
.L_14:
        /*003c*/ 	.word	0x00000000
        /*0040*/ 	.short	0x0001
        /*0042*/ 	.short	0x0004
        /*0044*/ 	.byte	0x00, 0xf0, 0x11, 0x00


	//----- nvinfo : EIATTR_KPARAM_INFO
	.align		4
.L_15:
        /*0048*/ 	.byte	0x04, 0x17
        /*004a*/ 	.short	(.L_17 - .L_16)
.L_16:
        /*004c*/ 	.word	0x00000000
        /*0050*/ 	.short	0x0000
        /*0052*/ 	.short	0x0000
        /*0054*/ 	.byte	0x00, 0xf0, 0x11, 0x00


	//----- nvinfo : EIATTR_SPARSE_MMA_MASK
	.align		4
.L_17:
        /*0058*/ 	.byte	0x03, 0x50
        /*005a*/ 	.short	0x0000


	//----- nvinfo : EIATTR_MAXREG_COUNT
	.align		4
        /*005c*/ 	.byte	0x03, 0x1b
        /*005e*/ 	.short	0x00ff


	//----- nvinfo : EIATTR_MERCURY_ISA_VERSION
	.align		4
        /*0060*/ 	.byte	0x03, 0x5f
        /*0062*/ 	.short	0x0101


	//----- nvinfo : EIATTR_VRC_CTA_INIT_COUNT
	.align		4
        /*0064*/ 	.byte	0x02, 0x4a
	.zero		1
	.zero		1


	//----- nvinfo : EIATTR_EXIT_INSTR_OFFSETS
	.align		4
        /*0068*/ 	.byte	0x04, 0x1c
        /*006a*/ 	.short	(.L_19 - .L_18)


	//   ....[0]....
.L_18:
        /*006c*/ 	.word	0x00000080


	//   ....[1]....
        /*0070*/ 	.word	0x00000460


	//   ....[2]....
        /*0074*/ 	.word	0x00000dc0


	//----- nvinfo : EIATTR_CRS_STACK_SIZE
	.align		4
.L_19:
        /*0078*/ 	.byte	0x04, 0x1e
        /*007a*/ 	.short	(.L_21 - .L_20)
.L_20:
        /*007c*/ 	.word	0x00000000


	//----- nvinfo : EIATTR_CBANK_PARAM_SIZE
	.align		4
.L_21:
        /*0080*/ 	.byte	0x03, 0x19
        /*0082*/ 	.short	0x001c


	//----- nvinfo : EIATTR_PARAM_CBANK
	.align		4
        /*0084*/ 	.byte	0x04, 0x0a
        /*0086*/ 	.short	(.L_23 - .L_22)
	.align		4
.L_22:
        /*0088*/ 	.word	index@(.nv.constant0._Z12evaluate_gpuiiPK4NodePii)
        /*008c*/ 	.short	0x0380
        /*008e*/ 	.short	0x001c


	//----- nvinfo : EIATTR_SW_WAR
	.align		4
.L_23:
        /*0090*/ 	.byte	0x04, 0x36
        /*0092*/ 	.short	(.L_25 - .L_24)
.L_24:
        /*0094*/ 	.word	0x00000008
.L_25:


//--------------------- .nv.callgraph             --------------------------
	.section	.nv.callgraph,"",@"SHT_CUDA_CALLGRAPH"
	.align	4
	.sectionentsize	8
	.align		4
        /*0000*/ 	.word	0x00000000
	.align		4
        /*0004*/ 	.word	0xffffffff
	.align		4
        /*0008*/ 	.word	0x00000000
	.align		4
        /*000c*/ 	.word	0xfffffffe
	.align		4
        /*0010*/ 	.word	0x00000000
	.align		4
        /*0014*/ 	.word	0xfffffffd
	.align		4
        /*0018*/ 	.word	0x00000000
	.align		4
        /*001c*/ 	.word	0xfffffffc


//--------------------- .text._Z12evaluate_gpuiiPK4NodePii --------------------------
	.section	.text._Z12evaluate_gpuiiPK4NodePii,"ax",@progbits
	.align	128
        .global         _Z12evaluate_gpuiiPK4NodePii
        .type           _Z12evaluate_gpuiiPK4NodePii,@function
        .size           _Z12evaluate_gpuiiPK4NodePii,(.L_x_12 - _Z12evaluate_gpuiiPK4NodePii)
        .other          _Z12evaluate_gpuiiPK4NodePii,@"STO_CUDA_ENTRY STV_DEFAULT"
_Z12evaluate_gpuiiPK4NodePii:
.text._Z12evaluate_gpuiiPK4NodePii:
[----:B------:R-:W0:Y:S01]  /*0000*/  LDC R1, c[0x0][0x37c] ;  /* 0x0000df00ff017b82 */ /* 0x000e220000000800 */
[----:B------:R-:W1:Y:S07]  /*0010*/  S2R R3, SR_TID.X ;  /* 0x0000000000037919 */ /* 0x000e6e0000002100 */
[----:B------:R-:W1:Y:S01]  /*0020*/  S2UR UR4, SR_CTAID.X ;  /* 0x00000000000479c3 */ /* 0x000e620000002500 */
[----:B------:R-:W2:Y:S01]  /*0030*/  LDCU UR5, c[0x0][0x398] ;  /* 0x00007300ff0577ac */ /* 0x000ea20008000800 */
[----:B0-----:R-:W-:-:S06]  /*0040*/  VIADD R1, R1, 0xffffffc0 ;  /* 0xffffffc001017836 */ /* 0x001fcc0000000000 */
[----:B------:R-:W1:Y:S02]  /*0050*/  LDC R4, c[0x0][0x360] ;  /* 0x0000d800ff047b82 */ /* 0x000e640000000800 */
[----:B-1----:R-:W-:-:S05]  /*0060*/  IMAD R4, R4, UR4, R3 ;  /* 0x0000000404047c24 */ /* 0x002fca000f8e0203 */
[----:B--2---:R-:W-:-:S13]  /*0070*/  ISETP.GE.AND P0, PT, R4, UR5, PT ;  /* 0x0000000504007c0c */ /* 0x004fda000bf06270 */
[----:B------:R-:W-:Y:S05]  /*0080*/  @P0 EXIT ;  /* 0x000000000000094d */ /* 0x000fea0003800000 */
[----:B------:R-:W0:Y:S01]  /*0090*/  LDC R5, c[0x0][0x380] ;  /* 0x0000e000ff057b82 */ /* 0x000e220000000800 */
[----:B------:R-:W1:Y:S07]  /*00a0*/  LDCU.64 UR6, c[0x0][0x358] ;  /* 0x00006b00ff0677ac */ /* 0x000e6e0008000a00 */
[----:B------:R-:W2:Y:S08]  /*00b0*/  LDC.64 R24, c[0x0][0x388] ;  /* 0x0000e200ff187b82 */ /* 0x000eb00000000a00 */
[----:B------:R-:W3:Y:S01]  /*00c0*/  LDC.64 R20, c[0x0][0x390] ;  /* 0x0000e400ff147b82 */ /* 0x000ee20000000a00 */
[----:B0-----:R-:W-:-:S04]  /*00d0*/  IABS R7, R5 ;  /* 0x0000000500077213 */ /* 0x001fc80000000000 */
[----:B------:R-:W0:Y:S08]  /*00e0*/  I2F.RP R0, R7 ;  /* 0x0000000700007306 */ /* 0x000e300000209400 */
[----:B0-----:R-:W0:Y:S02]  /*00f0*/  MUFU.RCP R0, R0 ;  /* 0x0000000000007308 */ /* 0x001e240000001000 */
[----:B0-----:R-:W-:-:S06]  /*0100*/  VIADD R2, R0, 0xffffffe ;  /* 0x0ffffffe00027836 */ /* 0x001fcc0000000000 */
[----:B------:R0:W4:Y:S02]  /*0110*/  F2I.FTZ.U32.TRUNC.NTZ R3, R2 ;  /* 0x0000000200037305 */ /* 0x000124000021f000 */
[----:B0-----:R-:W-:Y:S02]  /*0120*/  IMAD.MOV.U32 R2, RZ, RZ, RZ ;  /* 0x000000ffff027224 */ /* 0x001fe400078e00ff */
[----:B----4-:R-:W-:-:S04]  /*0130*/  IMAD.MOV R6, RZ, RZ, -R3 ;  /* 0x000000ffff067224 */ /* 0x010fc800078e0a03 */
[----:B------:R-:W-:Y:S01]  /*0140*/  IMAD R9, R6, R7, RZ ;  /* 0x0000000706097224 */ /* 0x000fe200078e02ff */
[----:B------:R-:W-:-:S03]  /*0150*/  IABS R6, R4 ;  /* 0x0000000400067213 */ /* 0x000fc60000000000 */
[----:B------:R-:W-:-:S06]  /*0160*/  IMAD.HI.U32 R3, R3, R9, R2 ;  /* 0x0000000903037227 */ /* 0x000fcc00078e0002 */
[----:B------:R-:W-:-:S04]  /*0170*/  IMAD.HI.U32 R3, R3, R6, RZ ;  /* 0x0000000603037227 */ /* 0x000fc800078e00ff */
[----:B------:R-:W-:-:S04]  /*0180*/  IMAD.MOV R0, RZ, RZ, -R3 ;  /* 0x000000ffff007224 */ /* 0x000fc800078e0a03 */
[----:B------:R-:W-:-:S05]  /*0190*/  IMAD R0, R7, R0, R6 ;  /* 0x0000000007007224 */ /* 0x000fca00078e0206 */
[----:B------:R-:W-:-:S13]  /*01a0*/  ISETP.GT.U32.AND P1, PT, R7, R0, PT ;  /* 0x000000000700720c */ /* 0x000fda0003f24070 */
[----:B------:R-:W-:Y:S02]  /*01b0*/  @!P1 IMAD.IADD R0, R0, 0x1, -R7 ;  /* 0x0000000100009824 */ /* 0x000fe400078e0a07 */
[----:B------:R-:W-:Y:S01]  /*01c0*/  @!P1 VIADD R3, R3, 0x1 ;  /* 0x0000000103039836 */ /* 0x000fe20000000000 */
[----:B------:R-:W-:Y:S02]  /*01d0*/  ISETP.NE.AND P1, PT, R5, RZ, PT ;  /* 0x000000ff0500720c */ /* 0x000fe40003f25270 */
[----:B------:R-:W-:Y:S02]  /*01e0*/  ISETP.GE.U32.AND P0, PT, R0, R7, PT ;  /* 0x000000070000720c */ /* 0x000fe40003f06070 */
[----:B------:R-:W-:-:S04]  /*01f0*/  LOP3.LUT R0, R4, R5, RZ, 0x3c, !PT ;  /* 0x0000000504007212 */ /* 0x000fc800078e3cff */
[----:B------:R-:W-:Y:S02]  /*0200*/  ISETP.GE.AND P2, PT, R0, RZ, PT ;  /* 0x000000ff0000720c */ /* 0x000fe40003f46270 */
[----:B------:R-:W0:Y:S05]  /*0210*/  LDC R0, c[0x0][0x384] ;  /* 0x0000e100ff007b82 */ /* 0x000e2a0000000800 */
[----:B------:R-:W-:-:S04]  /*0220*/  @P0 VIADD R3, R3, 0x1 ;  /* 0x0000000103030836 */ /* 0x000fc80000000000 */
[----:B------:R-:W-:-:S04]  /*0230*/  IMAD.MOV.U32 R23, RZ, RZ, R3 ;  /* 0x000000ffff177224 */ /* 0x000fc800078e0003 */
[----:B------:R-:W-:Y:S01]  /*0240*/  @!P2 IMAD.MOV R23, RZ, RZ, -R23 ;  /* 0x000000ffff17a224 */ /* 0x000fe200078e0a17 */
[----:B------:R-:W-:-:S05]  /*0250*/  @!P1 LOP3.LUT R23, RZ, R5, RZ, 0x33, !PT ;  /* 0x00000005ff179212 */ /* 0x000fca00078e33ff */
[----:B--2---:R-:W-:-:S05]  /*0260*/  IMAD.WIDE R24, R23, 0x40, R24 ;  /* 0x0000004017187825 */ /* 0x004fca00078e0218 */
[----:B-1----:R-:W2:Y:S04]  /*0270*/  LDG.E R2, desc[UR6][R24.64] ;  /* 0x0000000618027981 */ /* 0x002ea8000c1e1900 */
[----:B------:R-:W4:Y:S04]  /*0280*/  LDG.E R18, desc[UR6][R24.64+0x8] ;  /* 0x0000080618127981 */ /* 0x000f28000c1e1900 */
[----:B------:R-:W4:Y:S04]  /*0290*/  LDG.E R19, desc[UR6][R24.64+0xc] ;  /* 0x00000c0618137981 */ /* 0x000f28000c1e1900 */
[----:B------:R-:W5:Y:S04]  /*02a0*/  LDG.E R16, desc[UR6][R24.64+0x10] ;  /* 0x0000100618107981 */ /* 0x000f68000c1e1900 */
        /* <DEDUP_REMOVED lines=11> */
[----:B------:R-:W5:Y:S01]  /*0360*/  LDG.E R11, desc[UR6][R24.64+0x3c] ;  /* 0x00003c06180b7981 */ /* 0x000f62000c1e1900 */
[----:B------:R-:W-:Y:S01]  /*0370*/  IMAD.MOV R22, RZ, RZ, -R23 ;  /* 0x000000ffff167224 */ /* 0x000fe200078e0a17 */
[----:B0-----:R-:W-:-:S03]  /*0380*/  ISETP.GE.AND P0, PT, R0, 0x1, PT ;  /* 0x000000010000780c */ /* 0x001fc60003f06270 */
[----:B------:R-:W-:Y:S02]  /*0390*/  IMAD R22, R5, R22, R4 ;  /* 0x0000001605167224 */ /* 0x000fe400078e0204 */
[----:B---3--:R-:W-:-:S04]  /*03a0*/  IMAD.WIDE R4, R4, 0x4, R20 ;  /* 0x0000000404047825 */ /* 0x008fc800078e0214 */
[----:B------:R-:W-:-:S05]  /*03b0*/  IMAD.MOV.U32 R21, RZ, RZ, 0x1 ;  /* 0x00000001ff157424 */ /* 0x000fca00078e00ff */
[----:B------:R0:W-:Y:S01]  /*03c0*/  STG.E desc[UR6][R4.64], R21 ;  /* 0x0000001504007986 */ /* 0x0001e2000c101906 */
[----:B--2---:R-:W-:-:S03]  /*03d0*/  ISETP.LT.OR P0, PT, R22, R2, !P0 ;  /* 0x000000021600720c */ /* 0x004fc60004701670 */
[----:B----4-:R0:W-:Y:S04]  /*03e0*/  STL.64 [R1+0x8], R18 ;  /* 0x0000081201007387 */ /* 0x0101e80000100a00 */
[----:B-----5:R0:W-:Y:S04]  /*03f0*/  STL.64 [R1+0x10], R16 ;  /* 0x0000101001007387 */ /* 0x0201e80000100a00 */
[----:B------:R0:W-:Y:S04]  /*0400*/  STL.64 [R1+0x18], R14 ;  /* 0x0000180e01007387 */ /* 0x0001e80000100a00 */
[----:B------:R0:W-:Y:S04]  /*0410*/  STL.64 [R1+0x20], R12 ;  /* 0x0000200c01007387 */ /* 0x0001e80000100a00 */
[----:B------:R0:W-:Y:S04]  /*0420*/  STL.64 [R1+0x28], R6 ;  /* 0x0000280601007387 */ /* 0x0001e80000100a00 */
[----:B------:R0:W-:Y:S04]  /*0430*/  STL.64 [R1+0x30], R8 ;  /* 0x0000300801007387 */ /* 0x0001e80000100a00 */
[----:B------:R0:W-:Y:S04]  /*0440*/  STL.64 [R1], R2 ;  /* 0x0000000201007387 */ /* 0x0001e80000100a00 */
[----:B------:R0:W-:Y:S01]  /*0450*/  STL.64 [R1+0x38], R10 ;  /* 0x0000380a01007387 */ /* 0x0001e20000100a00 */
[----:B------:R-:W-:Y:S05]  /*0460*/  @P0 EXIT ;  /* 0x000000000000094d */ /* 0x000fea0003800000 */
[C---:B------:R-:W-:Y:S01]  /*0470*/  LOP3.LUT R20, R2.reuse, 0x7, RZ, 0xc0, !PT ;  /* 0x0000000702147812 */ /* 0x040fe200078ec0ff */
[C---:B------:R-:W-:Y:S01]  /*0480*/  VIADD R0, R2.reuse, 0xffffffff ;  /* 0xffffffff02007836 */ /* 0x040fe20000000000 */
[----:B0-----:R-:W-:Y:S01]  /*0490*/  LOP3.LUT R21, R2, 0x3, RZ, 0xc0, !PT ;  /* 0x0000000302157812 */ /* 0x001fe200078ec0ff */
[----:B------:R-:W-:Y:S01]  /*04a0*/  IMAD.MOV.U32 R17, RZ, RZ, 0x1 ;  /* 0x00000001ff117424 */ /* 0x000fe200078e00ff */
[----:B------:R-:W-:Y:S01]  /*04b0*/  UMOV UR4, URZ ;  /* 0x000000ff00047c82 */ /* 0x000fe20008000000 */
[----:B------:R-:W-:Y:S01]  /*04c0*/  VIADD R3, R20, 0xffffffff ;  /* 0xffffffff14037836 */ /* 0x000fe20000000000 */
[----:B------:R-:W-:Y:S02]  /*04d0*/  ISETP.GE.U32.AND P1, PT, R0, 0x7, PT ;  /* 0x000000070000780c */ /* 0x000fe40003f26070 */
[----:B------:R-:W-:Y:S02]  /*04e0*/  LOP3.LUT R0, R2, 0x7ffffff8, RZ, 0xc0, !PT ;  /* 0x7ffffff802007812 */ /* 0x000fe400078ec0ff */
[----:B------:R-:W-:Y:S01]  /*04f0*/  ISETP.GE.U32.AND P0, PT, R3, 0x3, PT ;  /* 0x000000030300780c */ /* 0x000fe20003f06070 */
[----:B------:R-:W-:-:S12]  /*0500*/  IMAD R3, R22, 0x4, R1 ;  /* 0x0000000416037824 */ /* 0x000fd800078e0201 */
.L_x_10:
[----:B0-----:R-:W0:Y:S01]  /*0510*/  LDCU UR5, c[0x0][0x384] ;  /* 0x00007080ff0577ac */ /* 0x001e220008000800 */
[----:B------:R-:W-:Y:S01]  /*0520*/  ISETP.GE.AND P2, PT, R2, 0x1, PT ;  /* 0x000000010200780c */ /* 0x000fe20003f46270 */
[----:B------:R-:W-:Y:S01]  /*0530*/  BSSY.RECONVERGENT B0, `(.L_x_0) ;  /* 0x0000087000007945 */ /* 0x000fe20003800200 */
[----:B------:R-:W-:-:S04]  /*0540*/  UIADD3 UR4, UPT, UPT, UR4, 0x1, URZ ;  /* 0x0000000104047890 */ /* 0x000fc8000fffe0ff */
[----:B0-----:R-:W-:-:S07]  /*0550*/  UISETP.GE.AND UP0, UPT, UR4, UR5, UPT ;  /* 0x000000050400728c */ /* 0x001fce000bf06270 */
[----:B-1---5:R-:W-:Y:S05]  /*0560*/  @!P2 BRA `(.L_x_1) ;  /* 0x00000008000ca947 */ /* 0x022fea0003800000 */
[----:B------:R0:W5:Y:S01]  /*0570*/  LDL R13, [R3+0x4] ;  /* 0x00000400030d7983 */ /* 0x0001620000100800 */
[----:B------:R-:W-:Y:S01]  /*0580*/  BSSY.RECONVERGENT B1, `(.L_x_2) ;  /* 0x0000040000017945 */ /* 0x000fe20003800200 */
[----:B------:R-:W-:-:S03]  /*0590*/  IMAD.MOV.U32 R8, RZ, RZ, RZ ;  /* 0x000000ffff087224 */ /* 0x000fc600078e00ff */
[----:B------:R-:W-:Y:S05]  /*05a0*/  @!P1 BRA `(.L_x_3) ;  /* 0x0000000000f49947 */ /* 0x000fea0003800000 */
[----:B------:R-:W-:Y:S01]  /*05b0*/  BSSY.RECONVERGENT B2, `(.L_x_4) ;  /* 0x000003b000027945 */ /* 0x000fe20003800200 */
[----:B------:R-:W-:-:S07]  /*05c0*/  IMAD.MOV.U32 R12, RZ, RZ, RZ ;  /* 0x000000ffff0c7224 */ /* 0x000fce00078e00ff */
.L_x_5:
[----:B------:R-:W-:-:S05]  /*05d0*/  IMAD R18, R12, 0x4, R1 ;  /* 0x000000040c127824 */ /* 0x000fca00078e0201 */
[----:B------:R-:W2:Y:S04]  /*05e0*/  LDL R19, [R18+0x4] ;  /* 0x0000040012137983 */ /* 0x000ea80000100800 */
[----:B------:R-:W3:Y:S04]  /*05f0*/  LDL.64 R6, [R18+0x8] ;  /* 0x0000080012067983 */ /* 0x000ee80000100a00 */
[----:B------:R-:W4:Y:S04]  /*0600*/  LDL.64 R8, [R18+0x10] ;  /* 0x0000100012087983 */ /* 0x000f280000100a00 */
[----:B------:R-:W4:Y:S04]  /*0610*/  LDL.64 R10, [R18+0x18] ;  /* 0x00001800120a7983 */ /* 0x000f280000100a00 */
[----:B------:R1:W4:Y:S01]  /*0620*/  LDL R14, [R18+0x20] ;  /* 0x00002000120e7983 */ /* 0x0003220000100800 */
[----:B-----5:R-:W-:-:S02]  /*0630*/  IADD3 R16, PT, PT, R13, R2, -R12 ;  /* 0x000000020d107210 */ /* 0x020fc40007ffe80c */
[----:B------:R-:W-:Y:S01]  /*0640*/  IADD3 R15, PT, PT, R13, R12, -R2 ;  /* 0x0000000c0d0f7210 */ /* 0x000fe20007ffe802 */
[----:B------:R-:W-:Y:S02]  /*0650*/  VIADD R12, R12, 0x8 ;  /* 0x000000080c0c7836 */ /* 0x000fe40000000000 */
[----:B-1----:R-:W-:-:S03]  /*0660*/  VIADD R18, R16, 0xfffffffe ;  /* 0xfffffffe10127836 */ /* 0x002fc60000000000 */
[----:B------:R-:W-:Y:S02]  /*0670*/  ISETP.NE.AND P4, PT, R12, R0, PT ;  /* 0x000000000c00720c */ /* 0x000fe40003f85270 */
[CC--:B--2---:R-:W-:Y:S02]  /*0680*/  ISETP.NE.AND P3, PT, R16.reuse, R19.reuse, PT ;  /* 0x000000131000720c */ /* 0x0c4fe40003f65270 */
[----:B------:R-:W-:Y:S01]  /*0690*/  ISETP.NE.AND P2, PT, R15, R19, PT ;  /* 0x000000130f00720c */ /* 0x000fe20003f45270 */
[----:B------:R-:W-:Y:S01]  /*06a0*/  VIADD R19, R16, 0xffffffff ;  /* 0xffffffff10137836 */ /* 0x000fe20000000000 */
[----:B------:R-:W-:Y:S01]  /*06b0*/  SEL R22, R17, RZ, P3 ;  /* 0x000000ff11167207 */ /* 0x000fe20001800000 */
[----:B------:R-:W-:-:S03]  /*06c0*/  VIADD R17, R15, 0x1 ;  /* 0x000000010f117836 */ /* 0x000fc60000000000 */
[-C--:B---3--:R-:W-:Y:S02]  /*06d0*/  ISETP.NE.AND P3, PT, R19, R6.reuse, PT ;  /* 0x000000061300720c */ /* 0x088fe40003f65270 */
[----:B------:R-:W-:Y:S02]  /*06e0*/  SEL R22, R22, RZ, P2 ;  /* 0x000000ff16167207 */ /* 0x000fe40001000000 */
[----:B------:R-:W-:Y:S01]  /*06f0*/  ISETP.NE.AND P2, PT, R17, R6, PT ;  /* 0x000000061100720c */ /* 0x000fe20003f45270 */
[----:B------:R-:W-:Y:S01]  /*0700*/  VIADD R6, R15, 0x2 ;  /* 0x000000020f067836 */ /* 0x000fe20000000000 */
[----:B------:R-:W-:Y:S01]  /*0710*/  SEL R22, R22, RZ, P3 ;  /* 0x000000ff16167207 */ /* 0x000fe20001800000 */
[----:B------:R-:W-:Y:S01]  /*0720*/  VIADD R17, R16, 0xfffffffd ;  /* 0xfffffffd10117836 */ /* 0x000fe20000000000 */
[----:B------:R-:W-:Y:S02]  /*0730*/  ISETP.NE.AND P3, PT, R18, R7, PT ;  /* 0x000000071200720c */ /* 0x000fe40003f65270 */
[----:B------:R-:W-:-:S02]  /*0740*/  SEL R22, R22, RZ, P2 ;  /* 0x000000ff16167207 */ /* 0x000fc40001000000 */
[----:B------:R-:W-:Y:S01]  /*0750*/  ISETP.NE.AND P2, PT, R6, R7, PT ;  /* 0x000000070600720c */ /* 0x000fe20003f45270 */
[C---:B------:R-:W-:Y:S01]  /*0760*/  VIADD R7, R15.reuse, 0x3 ;  /* 0x000000030f077836 */ /* 0x040fe20000000000 */
[----:B------:R-:W-:Y:S01]  /*0770*/  SEL R22, R22, RZ, P3 ;  /* 0x000000ff16167207 */ /* 0x000fe20001800000 */
[----:B------:R-:W-:Y:S01]  /*0780*/  VIADD R6, R15, 0x4 ;  /* 0x000000040f067836 */ /* 0x000fe20000000000 */
[-C--:B----4-:R-:W-:Y:S02]  /*0790*/  ISETP.NE.AND P3, PT, R17, R8.reuse, PT ;  /* 0x000000081100720c */ /* 0x090fe40003f65270 */
[----:B------:R-:W-:Y:S02]  /*07a0*/  SEL R22, R22, RZ, P2 ;  /* 0x000000ff16167207 */ /* 0x000fe40001000000 */
[----:B------:R-:W-:Y:S01]  /*07b0*/  ISETP.NE.AND P2, PT, R7, R8, PT ;  /* 0x000000080700720c */ /* 0x000fe20003f45270 */
[----:B------:R-:W-:Y:S01]  /*07c0*/  VIADD R8, R16, 0xfffffffc ;  /* 0xfffffffc10087836 */ /* 0x000fe20000000000 */
[----:B------:R-:W-:Y:S01]  /*07d0*/  SEL R22, R22, RZ, P3 ;  /* 0x000000ff16167207 */ /* 0x000fe20001800000 */
[----:B------:R-:W-:-:S03]  /*07e0*/  VIADD R7, R15, 0x5 ;  /* 0x000000050f077836 */ /* 0x000fc60000000000 */
[-C--:B------:R-:W-:Y:S01]  /*07f0*/  ISETP.NE.AND P3, PT, R8, R9.reuse, PT ;  /* 0x000000090800720c */ /* 0x080fe20003f65270 */
[----:B------:R-:W-:Y:S01]  /*0800*/  VIADD R8, R16, 0xfffffffa ;  /* 0xfffffffa10087836 */ /* 0x000fe20000000000 */
[----:B------:R-:W-:Y:S02]  /*0810*/  SEL R22, R22, RZ, P2 ;  /* 0x000000ff16167207 */ /* 0x000fe40001000000 */
[----:B------:R-:W-:Y:S01]  /*0820*/  ISETP.NE.AND P2, PT, R6, R9, PT ;  /* 0x000000090600720c */ /* 0x000fe20003f45270 */
[----:B------:R-:W-:Y:S01]  /*0830*/  VIADD R9, R16, 0xfffffffb ;  /* 0xfffffffb10097836 */ /* 0x000fe20000000000 */
[----:B------:R-:W-:Y:S01]  /*0840*/  SEL R22, R22, RZ, P3 ;  /* 0x000000ff16167207 */ /* 0x000fe20001800000 */
[C---:B------:R-:W-:Y:S02]  /*0850*/  VIADD R6, R15.reuse, 0x6 ;  /* 0x000000060f067836 */ /* 0x040fe40000000000 */
[----:B------:R-:W-:Y:S01]  /*0860*/  VIADD R15, R15, 0x7 ;  /* 0x000000070f0f7836 */ /* 0x000fe20000000000 */
[----:B------:R-:W-:-:S02]  /*0870*/  ISETP.NE.AND P3, PT, R9, R10, PT ;  /* 0x0000000a0900720c */ /* 0x000fc40003f65270 */
[----:B------:R-:W-:Y:S02]  /*0880*/  SEL R22, R22, RZ, P2 ;  /* 0x000000ff16167207 */ /* 0x000fe40001000000 */
[----:B------:R-:W-:Y:S01]  /*0890*/  ISETP.NE.AND P2, PT, R7, R10, PT ;  /* 0x0000000a0700720c */ /* 0x000fe20003f45270 */
[----:B------:R-:W-:Y:S01]  /*08a0*/  VIADD R7, R16, 0xfffffff9 ;  /* 0xfffffff910077836 */ /* 0x000fe20000000000 */
[----:B------:R-:W-:Y:S02]  /*08b0*/  SEL R22, R22, RZ, P3 ;  /* 0x000000ff16167207 */ /* 0x000fe40001800000 */
[-C--:B------:R-:W-:Y:S02]  /*08c0*/  ISETP.NE.AND P3, PT, R8, R11.reuse, PT ;  /* 0x0000000b0800720c */ /* 0x080fe40003f65270 */
[----:B------:R-:W-:Y:S02]  /*08d0*/  SEL R22, R22, RZ, P2 ;  /* 0x000000ff16167207 */ /* 0x000fe40001000000 */
[----:B------:R-:W-:-:S02]  /*08e0*/  ISETP.NE.AND P2, PT, R6, R11, PT ;  /* 0x0000000b0600720c */ /* 0x000fc40003f45270 */
[----:B------:R-:W-:Y:S02]  /*08f0*/  SEL R22, R22, RZ, P3 ;  /* 0x000000ff16167207 */ /* 0x000fe40001800000 */
[-C--:B------:R-:W-:Y:S02]  /*0900*/  ISETP.NE.AND P3, PT, R7, R14.reuse, PT ;  /* 0x0000000e0700720c */ /* 0x080fe40003f65270 */
[----:B------:R-:W-:Y:S02]  /*0910*/  SEL R22, R22, RZ, P2 ;  /* 0x000000ff16167207 */ /* 0x000fe40001000000 */
[----:B------:R-:W-:Y:S02]  /*0920*/  ISETP.NE.AND P2, PT, R15, R14, PT ;  /* 0x0000000e0f00720c */ /* 0x000fe40003f45270 */
[----:B------:R-:W-:-:S04]  /*0930*/  SEL R22, R22, RZ, P3 ;  /* 0x000000ff16167207 */ /* 0x000fc80001800000 */
[----:B------:R-:W-:Y:S01]  /*0940*/  SEL R17, R22, RZ, P2 ;  /* 0x000000ff16117207 */ /* 0x000fe20001000000 */
[----:B------:R-:W-:Y:S06]  /*0950*/  @P4 BRA `(.L_x_5) ;  /* 0xfffffffc001c4947 */ /* 0x000fec000383ffff */
[----:B------:R-:W-:Y:S05]  /*0960*/  BSYNC.RECONVERGENT B2 ;  /* 0x0000000000027941 */ /* 0x000fea0003800200 */
.L_x_4:
[----:B------:R-:W-:-:S07]  /*0970*/  IMAD.MOV.U32 R8, RZ, RZ, R0 ;  /* 0x000000ffff087224 */ /* 0x000fce00078e0000 */
.L_x_3:
[----:B------:R-:W-:Y:S05]  /*0980*/  BSYNC.RECONVERGENT B1 ;  /* 0x0000000000017941 */ /* 0x000fea0003800200 */
.L_x_2:
[----:B------:R-:W-:Y:S01]  /*0990*/  ISETP.NE.AND P2, PT, R20, RZ, PT ;  /* 0x000000ff1400720c */ /* 0x000fe20003f45270 */
[----:B------:R-:W-:-:S12]  /*09a0*/  BSSY.RECONVERGENT B1, `(.L_x_6) ;  /* 0x000003e000017945 */ /* 0x000fd80003800200 */
[----:B------:R-:W-:Y:S05]  /*09b0*/  @!P2 BRA `(.L_x_7) ;  /* 0x0000000000f0a947 */ /* 0x000fea0003800000 */
[----:B------:R-:W-:Y:S01]  /*09c0*/  BSSY.RECONVERGENT B2, `(.L_x_8) ;  /* 0x0000020000027945 */ /* 0x000fe20003800200 */
[----:B------:R-:W-:-:S03]  /*09d0*/  ISETP.NE.AND P2, PT, R21, RZ, PT ;  /* 0x000000ff1500720c */ /* 0x000fc60003f45270 */
[----:B------:R-:W-:Y:S10]  /*09e0*/  @!P0 BRA `(.L_x_9) ;  /* 0x0000000000748947 */ /* 0x000ff40003800000 */
[----:B------:R-:W-:-:S05]  /*09f0*/  IMAD R9, R8, 0x4, R1 ;  /* 0x0000000408097824 */ /* 0x000fca00078e0201 */
[----:B------:R-:W2:Y:S04]  /*0a00*/  LDL R10, [R9+0x4] ;  /* 0x00000400090a7983 */ /* 0x000ea80000100800 */
[----:B------:R-:W3:Y:S04]  /*0a10*/  LDL.64 R6, [R9+0x8] ;  /* 0x0000080009067983 */ /* 0x000ee80000100a00 */
[----:B------:R-:W4:Y:S01]  /*0a20*/  LDL R12, [R9+0x10] ;  /* 0x00001000090c7983 */ /* 0x000f220000100800 */
[C---:B-----5:R-:W-:Y:S02]  /*0a30*/  IADD3 R15, PT, PT, R13.reuse, R2, -R8 ;  /* 0x000000020d0f7210 */ /* 0x060fe40007ffe808 */
[----:B------:R-:W-:Y:S01]  /*0a40*/  IADD3 R11, PT, PT, R13, R8, -R2 ;  /* 0x000000080d0b7210 */ /* 0x000fe20007ffe802 */
[----:B------:R-:W-:-:S02]  /*0a50*/  VIADD R8, R8, 0x4 ;  /* 0x0000000408087836 */ /* 0x000fc40000000000 */
[----:B------:R-:W-:Y:S01]  /*0a60*/  VIADD R19, R15, 0xffffffff ;  /* 0xffffffff0f137836 */ /* 0x000fe20000000000 */
[C---:B--2---:R-:W-:Y:S02]  /*0a70*/  ISETP.NE.AND P4, PT, R10.reuse, R15, PT ;  /* 0x0000000f0a00720c */ /* 0x044fe40003f85270 */
[----:B------:R-:W-:Y:S02]  /*0a80*/  ISETP.NE.AND P3, PT, R10, R11, PT ;  /* 0x0000000b0a00720c */ /* 0x000fe40003f65270 */
[----:B------:R-:W-:Y:S01]  /*0a90*/  SEL R10, R17, RZ, P4 ;  /* 0x000000ff110a7207 */ /* 0x000fe20002000000 */
[----:B------:R-:W-:Y:S01]  /*0aa0*/  VIADD R17, R11, 0x1 ;  /* 0x000000010b117836 */ /* 0x000fe20000000000 */
[----:B---3--:R-:W-:Y:S02]  /*0ab0*/  ISETP.NE.AND P4, PT, R6, R19, PT ;  /* 0x000000130600720c */ /* 0x008fe40003f85270 */
[----:B------:R-:W-:Y:S01]  /*0ac0*/  SEL R14, R10, RZ, P3 ;  /* 0x000000ff0a0e7207 */ /* 0x000fe20001800000 */
[----:B------:R-:W-:Y:S01]  /*0ad0*/  VIADD R10, R15, 0xfffffffe ;  /* 0xfffffffe0f0a7836 */ /* 0x000fe20000000000 */
[----:B------:R-:W-:Y:S01]  /*0ae0*/  ISETP.NE.AND P3, PT, R6, R17, PT ;  /* 0x000000110600720c */ /* 0x000fe20003f65270 */
[----:B------:R-:W-:Y:S01]  /*0af0*/  VIADD R6, R11, 0x2 ;  /* 0x000000020b067836 */ /* 0x000fe20000000000 */
[----:B------:R-:W-:Y:S01]  /*0b00*/  SEL R14, R14, RZ, P4 ;  /* 0x000000ff0e0e7207 */ /* 0x000fe20002000000 */
[----:B------:R-:W-:Y:S01]  /*0b10*/  VIADD R15, R15, 0xfffffffd ;  /* 0xfffffffd0f0f7836 */ /* 0x000fe20000000000 */
[----:B------:R-:W-:Y:S01]  /*0b20*/  ISETP.NE.AND P4, PT, R7, R10, PT ;  /* 0x0000000a0700720c */ /* 0x000fe20003f85270 */
[----:B------:R-:W-:Y:S01]  /*0b30*/  VIADD R11, R11, 0x3 ;  /* 0x000000030b0b7836 */ /* 0x000fe20000000000 */
[----:B------:R-:W-:-:S02]  /*0b40*/  SEL R14, R14, RZ, P3 ;  /* 0x000000ff0e0e7207 */ /* 0x000fc40001800000 */
[----:B------:R-:W-:Y:S02]  /*0b50*/  ISETP.NE.AND P3, PT, R7, R6, PT ;  /* 0x000000060700720c */ /* 0x000fe40003f65270 */
[----:B------:R-:W-:Y:S02]  /*0b60*/  SEL R14, R14, RZ, P4 ;  /* 0x000000ff0e0e7207 */ /* 0x000fe40002000000 */
[----:B----4-:R-:W-:Y:S02]  /*0b70*/  ISETP.NE.AND P4, PT, R12, R15, PT ;  /* 0x0000000f0c00720c */ /* 0x010fe40003f85270 */
[----:B------:R-:W-:Y:S02]  /*0b80*/  SEL R14, R14, RZ, P3 ;  /* 0x000000ff0e0e7207 */ /* 0x000fe40001800000 */
[----:B------:R-:W-:Y:S02]  /*0b90*/  ISETP.NE.AND P3, PT, R12, R11, PT ;  /* 0x0000000b0c00720c */ /* 0x000fe40003f65270 */
[----:B------:R-:W-:-:S04]  /*0ba0*/  SEL R14, R14, RZ, P4 ;  /* 0x000000ff0e0e7207 */ /* 0x000fc80002000000 */
[----:B------:R-:W-:-:S07]  /*0bb0*/  SEL R17, R14, RZ, P3 ;  /* 0x000000ff0e117207 */ /* 0x000fce0001800000 */
.L_x_9:
[----:B------:R-:W-:Y:S05]  /*0bc0*/  BSYNC.RECONVERGENT B2 ;  /* 0x0000000000027941 */ /* 0x000fea0003800200 */
.L_x_8:
[----:B------:R-:W-:Y:S05]  /*0bd0*/  @!P2 BRA `(.L_x_7) ;  /* 0x000000000068a947 */ /* 0x000fea0003800000 */
[----:B------:R-:W-:Y:S02]  /*0be0*/  ISETP.NE.AND P4, PT, R21, 0x1, PT ;  /* 0x000000011500780c */ /* 0x000fe40003f85270 */
[----:B------:R-:W-:-:S11]  /*0bf0*/  LOP3.LUT P2, RZ, R2, 0x1, RZ, 0xc0, !PT ;  /* 0x0000000102ff7812 */ /* 0x000fd6000784c0ff */
[----:B------:R-:W-:-:S05]  /*0c00*/  @P4 IMAD R7, R8, 0x4, R1 ;  /* 0x0000000408074824 */ /* 0x000fca00078e0201 */
[----:B------:R-:W2:Y:S01]  /*0c10*/  @P4 LDL R9, [R7+0x4] ;  /* 0x0000040007094983 */ /* 0x000ea20000100800 */
[C---:B-----5:R-:W-:Y:S02]  /*0c20*/  @P4 IADD3 R10, PT, PT, R13.reuse, R8, -R2 ;  /* 0x000000080d0a4210 */ /* 0x060fe40007ffe802 */
[----:B------:R-:W-:Y:S01]  /*0c30*/  @P4 IADD3 R12, PT, PT, R13, R2, -R8 ;  /* 0x000000020d0c4210 */ /* 0x000fe20007ffe808 */
[----:B------:R-:W-:Y:S01]  /*0c40*/  @P4 VIADD R8, R8, 0x2 ;  /* 0x0000000208084836 */ /* 0x000fe20000000000 */
[----:B------:R1:W3:Y:S03]  /*0c50*/  @P4 LDL R11, [R7+0x8] ;  /* 0x00000800070b4983 */ /* 0x0002e60000100800 */
[----:B------:R-:W-:-:S06]  /*0c60*/  @P2 IMAD R6, R8, 0x4, R1 ;  /* 0x0000000408062824 */ /* 0x000fcc00078e0201 */
[----:B------:R-:W4:Y:S01]  /*0c70*/  @P2 LDL R6, [R6+0x4] ;  /* 0x0000040006062983 */ /* 0x000f220000100800 */
[C---:B-1----:R-:W-:Y:S02]  /*0c80*/  @P2 IADD3 R7, PT, PT, R13.reuse, R2, -R8 ;  /* 0x000000020d072210 */ /* 0x042fe40007ffe808 */
[----:B------:R-:W-:Y:S02]  /*0c90*/  @P2 IADD3 R13, PT, PT, R13, R8, -R2 ;  /* 0x000000080d0d2210 */ /* 0x000fe40007ffe802 */
[C---:B--2---:R-:W-:Y:S01]  /*0ca0*/  @P4 ISETP.NE.AND P5, PT, R9.reuse, R12, PT ;  /* 0x0000000c0900420c */ /* 0x044fe20003fa5270 */
[----:B------:R-:W-:Y:S01]  /*0cb0*/  @P4 VIADD R12, R12, 0xffffffff ;  /* 0xffffffff0c0c4836 */ /* 0x000fe20000000000 */
[----:B------:R-:W-:Y:S01]  /*0cc0*/  @P4 ISETP.NE.AND P3, PT, R9, R10, PT ;  /* 0x0000000a0900420c */ /* 0x000fe20003f65270 */
[----:B------:R-:W-:Y:S01]  /*0cd0*/  @P4 VIADD R10, R10, 0x1 ;  /* 0x000000010a0a4836 */ /* 0x000fe20000000000 */
[----:B------:R-:W-:Y:S02]  /*0ce0*/  @P4 SEL R9, R17, RZ, P5 ;  /* 0x000000ff11094207 */ /* 0x000fe40002800000 */
[----:B---3--:R-:W-:-:S02]  /*0cf0*/  @P4 ISETP.NE.AND P5, PT, R11, R12, PT ;  /* 0x0000000c0b00420c */ /* 0x008fc40003fa5270 */
[----:B------:R-:W-:Y:S02]  /*0d00*/  @P4 SEL R9, R9, RZ, P3 ;  /* 0x000000ff09094207 */ /* 0x000fe40001800000 */
[----:B------:R-:W-:Y:S02]  /*0d10*/  @P4 ISETP.NE.AND P3, PT, R11, R10, PT ;  /* 0x0000000a0b00420c */ /* 0x000fe40003f65270 */
[----:B------:R-:W-:Y:S02]  /*0d20*/  @P4 SEL R9, R9, RZ, P5 ;  /* 0x000000ff09094207 */ /* 0x000fe40002800000 */
[C---:B----4-:R-:W-:Y:S02]  /*0d30*/  @P2 ISETP.NE.AND P5, PT, R6.reuse, R7, PT ;  /* 0x000000070600220c */ /* 0x050fe40003fa5270 */
[----:B------:R-:W-:Y:S02]  /*0d40*/  @P4 SEL R17, R9, RZ, P3 ;  /* 0x000000ff09114207 */ /* 0x000fe40001800000 */
[----:B------:R-:W-:-:S02]  /*0d50*/  @P2 ISETP.NE.AND P3, PT, R6, R13, PT ;  /* 0x0000000d0600220c */ /* 0x000fc40003f65270 */
[----:B------:R-:W-:-:S04]  /*0d60*/  @P2 SEL R6, R17, RZ, P5 ;  /* 0x000000ff11062207 */ /* 0x000fc80002800000 */
[----:B------:R-:W-:-:S07]  /*0d70*/  @P2 SEL R17, R6, RZ, P3 ;  /* 0x000000ff06112207 */ /* 0x000fce0001800000 */
.L_x_7:
[----:B------:R-:W-:Y:S05]  /*0d80*/  BSYNC.RECONVERGENT B1 ;  /* 0x0000000000017941 */ /* 0x000fea0003800200 */
.L_x_6:
[----:B------:R1:W-:Y:S02]  /*0d90*/  STG.E desc[UR6][R4.64], R17 ;  /* 0x0000001104007986 */ /* 0x0003e4000c101906 */
.L_x_1:
[----:B------:R-:W-:Y:S05]  /*0da0*/  BSYNC.RECONVERGENT B0 ;  /* 0x0000000000007941 */ /* 0x000fea0003800200 */
.L_x_0:
[----:B------:R-:W-:Y:S05]  /*0db0*/  BRA.U !UP0, `(.L_x_10) ;  /* 0xfffffff508d47547 */ /* 0x000fea000b83ffff */
[----:B------:R-:W-:Y:S05]  /*0dc0*/  EXIT ;  /* 0x000000000000794d */ /* 0x000fea0003800000 */
.L_x_11:
[----:B------:R-:W-:-:S00]  /*0dd0*/  BRA `(.L_x_11) ;  /* 0xfffffffc00fc7947 */ /* 0x000fc0000383ffff */
[----:B------:R-:W-:-:S00]  /*0de0*/  NOP ;  /* 0x0000000000007918 */ /* 0x000fc00000000000 */
        /* <DEDUP_REMOVED lines=9> */
.L_x_12:


//--------------------- .nv.shared.reserved.0     --------------------------
	.section	.nv.shared.reserved.0,"aw",@nobits
	.weak		__nv_reservedSMEM_offset_0_alias
	.size		__nv_reservedSMEM_offset_0_alias, 0, 64
	.other		__nv_reservedSMEM_offset_0_alias,@"STO_CUDA_RESERVED_SHARED STV_DEFAULT"
__nv_reservedSMEM_offset_0_alias:
	.zero		0
	.zero		64


//--------------------- .nv.constant0._Z12evaluate_gpuiiPK4NodePii --------------------------
	.section	.nv.constant0._Z12evaluate_gpuiiPK4NodePii,"a",@progbits
	.sectionflags	@""
	.align	4
.nv.constant0._Z12evaluate_gpuiiPK4NodePii:
	.zero		924


//--------------------- SYMBOLS --------------------------

	.type		.nv.reservedSmem.offset0,@object
	.size		.nv.reservedSmem.offset0,0x4
